	.headerflags	@"EF_CUDA_TEXMODE_UNIFIED EF_CUDA_64BIT_ADDRESS EF_CUDA_ACCELERATORS EF_CUDA_SM90 EF_CUDA_VIRTUAL_SM(EF_CUDA_SM90)"
	.elftype	@"ET_EXEC"


//--------------------- .nv.info                  --------------------------
	.section	.nv.info,"",@"SHT_CUDA_INFO"
	.align	4


	//----- nvinfo : EIATTR_REGCOUNT
	.align		4
        /*0000*/ 	.byte	0x04, 0x2f
        /*0002*/ 	.short	(.L_2 - .L_1)
	.align		4
.L_1:
        /*0004*/ 	.word	index@(triton_poi_fused_convolution_gelu_0)
        /*0008*/ 	.word	0x00000013


	//----- nvinfo : EIATTR_MIN_STACK_SIZE
	.align		4
.L_2:
        /*000c*/ 	.byte	0x04, 0x12
        /*000e*/ 	.short	(.L_4 - .L_3)
	.align		4
.L_3:
        /*0010*/ 	.word	index@(triton_poi_fused_convolution_gelu_0)
        /*0014*/ 	.word	0x00000000


	//----- nvinfo : EIATTR_FRAME_SIZE
	.align		4
.L_4:
        /*0018*/ 	.byte	0x04, 0x11
        /*001a*/ 	.short	(.L_6 - .L_5)
	.align		4
.L_5:
        /*001c*/ 	.word	index@(triton_poi_fused_convolution_gelu_0)
        /*0020*/ 	.word	0x00000000


	//----- nvinfo : EIATTR_MIN_STACK_SIZE
	.align		4
.L_6:
        /*0024*/ 	.byte	0x04, 0x12
        /*0026*/ 	.short	(.L_8 - .L_7)
	.align		4
.L_7:
        /*0028*/ 	.word	index@(triton_poi_fused_convolution_gelu_0)
        /*002c*/ 	.word	0x00000000
.L_8:


//--------------------- .nv.info.triton_poi_fused_convolution_gelu_0 --------------------------
	.section	.nv.info.triton_poi_fused_convolution_gelu_0,"",@"SHT_CUDA_INFO"
	.sectionflags	@""
	.align	4


	//----- nvinfo : EIATTR_CUDA_API_VERSION
	.align		4
        /*0000*/ 	.byte	0x04, 0x37
        /*0002*/ 	.short	(.L_10 - .L_9)
.L_9:
        /*0004*/ 	.word	0x0000007c


	//----- nvinfo : EIATTR_KPARAM_INFO
	.align		4
.L_10:
        /*0008*/ 	.byte	0x04, 0x17
        /*000a*/ 	.short	(.L_12 - .L_11)
.L_11:
        /*000c*/ 	.word	0x00000000
        /*0010*/ 	.short	0x0003
        /*0012*/ 	.short	0x0018
        /*0014*/ 	.byte	0x00, 0xf0, 0x11, 0x00


	//----- nvinfo : EIATTR_KPARAM_INFO
	.align		4
.L_12:
        /*0018*/ 	.byte	0x04, 0x17
        /*001a*/ 	.short	(.L_14 - .L_13)
.L_13:
        /*001c*/ 	.word	0x00000000
        /*0020*/ 	.short	0x0002
        /*0022*/ 	.short	0x0010
        /*0024*/ 	.byte	0x00, 0xf4, 0x21, 0x00


	//----- nvinfo : EIATTR_KPARAM_INFO
	.align		4
.L_14:
        /*0028*/ 	.byte	0x04, 0x17
        /*002a*/ 	.short	(.L_16 - .L_15)
.L_15:
        /*002c*/ 	.word	0x00000000
        /*0030*/ 	.short	0x0001
        /*0032*/ 	.short	0x0008
        /*0034*/ 	.byte	0x00, 0xf4, 0x21, 0x00


	//----- nvinfo : EIATTR_KPARAM_INFO
	.align		4
.L_16:
        /*0038*/ 	.byte	0x04, 0x17
        /*003a*/ 	.short	(.L_18 - .L_17)
.L_17:
        /*003c*/ 	.word	0x00000000
        /*0040*/ 	.short	0x0000
        /*0042*/ 	.short	0x0000
        /*0044*/ 	.byte	0x00, 0xf4, 0x21, 0x00


	//----- nvinfo : EIATTR_SPARSE_MMA_MASK
	.align		4
.L_18:
        /*0048*/ 	.byte	0x03, 0x50
        /*004a*/ 	.short	0x0000


	//----- nvinfo : EIATTR_MAXREG_COUNT
	.align		4
        /*004c*/ 	.byte	0x03, 0x1b
        /*004e*/ 	.short	0x00ff


	//----- nvinfo : EIATTR_EXIT_INSTR_OFFSETS
	.align		4
        /*0050*/ 	.byte	0x04, 0x1c
        /*0052*/ 	.short	(.L_20 - .L_19)


	//   ....[0]....
.L_19:
        /*0054*/ 	.word	0x000005c0


	//   ....[1]....
        /*0058*/ 	.word	0x000005e0


	//----- nvinfo : EIATTR_REQNTID
	.align		4
.L_20:
        /*005c*/ 	.byte	0x04, 0x10
        /*005e*/ 	.short	(.L_22 - .L_21)
.L_21:
        /*0060*/ 	.word	0x00000020
        /*0064*/ 	.word	0x00000001
        /*0068*/ 	.word	0x00000001


	//----- nvinfo : EIATTR_CBANK_PARAM_SIZE
	.align		4
.L_22:
        /*006c*/ 	.byte	0x03, 0x19
        /*006e*/ 	.short	0x001c


	//----- nvinfo : EIATTR_PARAM_CBANK
	.align		4
        /*0070*/ 	.byte	0x04, 0x0a
        /*0072*/ 	.short	(.L_24 - .L_23)
	.align		4
.L_23:
        /*0074*/ 	.word	index@(.nv.constant0.triton_poi_fused_convolution_gelu_0)
        /*0078*/ 	.short	0x0210
        /*007a*/ 	.short	0x001c


	//----- nvinfo : EIATTR_SW_WAR
	.align		4
.L_24:
        /*007c*/ 	.byte	0x04, 0x36
        /*007e*/ 	.short	(.L_26 - .L_25)
.L_25:
        /*0080*/ 	.word	0x00000008
.L_26:


//--------------------- .nv.callgraph             --------------------------
	.section	.nv.callgraph,"",@"SHT_CUDA_CALLGRAPH"
	.align	4
	.sectionentsize	8
	.align		4
        /*0000*/ 	.word	0x00000000
	.align		4
        /*0004*/ 	.word	0xffffffff
	.align		4
        /*0008*/ 	.word	0x00000000
	.align		4
        /*000c*/ 	.word	0xfffffffe
	.align		4
        /*0010*/ 	.word	0x00000000
	.align		4
        /*0014*/ 	.word	0xfffffffd
	.align		4
        /*0018*/ 	.word	0x00000000
	.align		4
        /*001c*/ 	.word	0xfffffffc


//--------------------- .nv.constant4             --------------------------
	.section	.nv.constant4,"a",@progbits
	.align	8
	.align		8
.nv.constant4:
        /*0000*/ 	.dword	_$_str


//--------------------- .text.triton_poi_fused_convolution_gelu_0 --------------------------
	.section	.text.triton_poi_fused_convolution_gelu_0,"ax",@progbits
	.align	128
        .global         triton_poi_fused_convolution_gelu_0
        .type           triton_poi_fused_convolution_gelu_0,@function
        .size           triton_poi_fused_convolution_gelu_0,(.L_x_1 - triton_poi_fused_convolution_gelu_0)
        .other          triton_poi_fused_convolution_gelu_0,@"STO_CUDA_ENTRY STV_DEFAULT"
triton_poi_fused_convolution_gelu_0:
.text.triton_poi_fused_convolution_gelu_0:
[----:B------:R-:W0:Y:S02]  /*0000*/  LDC R1, c[0x0][0x28] ;  /* 0x00000a00ff017b82 */ /* 0x000e240000000800 */
[----:B------:R-:W1:Y:S01]  /*0010*/  S2R R0, SR_TID.X ;  /* 0x0000000000007919 */ /* 0x000e620000002100 */
[----:B------:R-:W2:Y:S01]  /*0020*/  LDC.64 R6, c[0x0][0x218] ;  /* 0x00008600ff067b82 */ /* 0x000ea20000000a00 */
[----:B------:R-:W-:Y:S01]  /*0030*/  CS2R R8, SRZ ;  /* 0x0000000000087805 */ /* 0x000fe2000001ff00 */
[----:B------:R-:W-:Y:S01]  /*0040*/  ULDC.64 UR4, c[0x0][0x208] ;  /* 0x0000820000047ab9 */ /* 0x000fe20000000a00 */
[----:B------:R-:W3:Y:S05]  /*0050*/  S2R R5, SR_CTAID.X ;  /* 0x0000000000057919 */ /* 0x000eea0000002500 */
[----:B------:R-:W4:Y:S01]  /*0060*/  LDC.64 R2, c[0x0][0x210] ;  /* 0x00008400ff027b82 */ /* 0x000f220000000a00 */
[----:B------:R-:W-:Y:S01]  /*0070*/  MOV R10, 0xb9f560b9 ;  /* 0xb9f560b9000a7802 */ /* 0x000fe20000000f00 */
[----:B------:R-:W-:Y:S01]  /*0080*/  IMAD.MOV.U32 R12, RZ, RZ, -0x42f37e9e ;  /* 0xbd0c8162ff0c7424 */ /* 0x000fe200078e00ff */
[----:B------:R-:W-:Y:S01]  /*0090*/  ULDC.64 UR6, c[0x0][0x220] ;  /* 0x0000880000067ab9 */ /* 0x000fe20000000a00 */
[----:B-1----:R-:W-:-:S04]  /*00a0*/  SHF.L.U32 R0, R0, 0x1, RZ ;  /* 0x0000000100007819 */ /* 0x002fc800000006ff */
[----:B------:R-:W-:Y:S02]  /*00b0*/  LOP3.LUT R0, R0, 0x3e, RZ, 0xc0, !PT ;  /* 0x0000003e00007812 */ /* 0x000fe400078ec0ff */
[----:B---3--:R-:W-:Y:S02]  /*00c0*/  SHF.R.S32.HI R4, RZ, 0x19, R5 ;  /* 0x00000019ff047819 */ /* 0x008fe40000011405 */
[----:B------:R-:W-:Y:S02]  /*00d0*/  LEA R0, R5, R0, 0x6 ;  /* 0x0000000005007211 */ /* 0x000fe400078e30ff */
[----:B------:R-:W-:Y:S02]  /*00e0*/  SGXT R5, R4, 0x1 ;  /* 0x000000010405781a */ /* 0x000fe40000000200 */
[C---:B------:R-:W-:Y:S01]  /*00f0*/  ISETP.GE.AND P0, PT, R0.reuse, 0x40, PT ;  /* 0x000000400000780c */ /* 0x040fe20003f06270 */
[----:B----4-:R-:W-:Y:S01]  /*0100*/  IMAD.WIDE R2, R0, 0x4, R2 ;  /* 0x0000000400027825 */ /* 0x010fe200078e0202 */
[----:B------:R-:W-:-:S04]  /*0110*/  LEA.HI R5, R5, R0, RZ, 0x2 ;  /* 0x0000000005057211 */ /* 0x000fc800078f10ff */
[----:B------:R-:W-:-:S05]  /*0120*/  LOP3.LUT R5, R5, 0xfffffffc, RZ, 0xc0, !PT ;  /* 0xfffffffc05057812 */ /* 0x000fca00078ec0ff */
[----:B------:R-:W-:-:S04]  /*0130*/  IMAD.IADD R5, R0, 0x1, -R5 ;  /* 0x0000000100057824 */ /* 0x000fc800078e0a05 */
[----:B--2---:R-:W-:Y:S01]  /*0140*/  IMAD.WIDE R6, R5, 0x4, R6 ;  /* 0x0000000405067825 */ /* 0x004fe200078e0206 */
[----:B------:R-:W-:-:S04]  /*0150*/  CS2R R4, SRZ ;  /* 0x0000000000047805 */ /* 0x000fc8000001ff00 */
[----:B------:R1:W2:Y:S04]  /*0160*/  @!P0 LDG.E.EL.64 R8, desc[UR4][R6.64] ;  /* 0x0000000406088981 */ /* 0x0002a8000c2e1b00 */
[----:B------:R-:W2:Y:S01]  /*0170*/  @!P0 LDG.E.64 R4, desc[UR4][R2.64] ;  /* 0x0000000402048981 */ /* 0x000ea2000c1e1b00 */
[----:B-1----:R-:W-:Y:S01]  /*0180*/  HFMA2.MMA R7, -RZ, RZ, 0.470947265625, -12.46875 ;  /* 0x3789ca3cff077435 */ /* 0x002fe200000001ff */
[----:B------:R-:W-:Y:S02]  /*0190*/  IMAD.MOV.U32 R6, RZ, RZ, 0x3bac840b ;  /* 0x3bac840bff067424 */ /* 0x000fe400078e00ff */
[----:B--2---:R-:W-:Y:S01]  /*01a0*/  FADD R4, R8, R4 ;  /* 0x0000000408047221 */ /* 0x004fe20000000000 */
[----:B------:R-:W-:-:S03]  /*01b0*/  FADD R5, R9, R5 ;  /* 0x0000000509057221 */ /* 0x000fc60000000000 */
[----:B------:R-:W-:Y:S01]  /*01c0*/  FMUL R14, R4, 0.70710676908493041992 ;  /* 0x3f3504f3040e7820 */ /* 0x000fe20000400000 */
[----:B------:R-:W-:-:S03]  /*01d0*/  FMUL R16, R5, 0.70710676908493041992 ;  /* 0x3f3504f305107820 */ /* 0x000fc60000400000 */
[----:B------:R-:W-:Y:S01]  /*01e0*/  FADD.FTZ R11, |R14|, -RZ ;  /* 0x800000ff0e0b7221 */ /* 0x000fe20000010200 */
[----:B------:R-:W-:-:S04]  /*01f0*/  FADD.FTZ R13, |R16|, -RZ ;  /* 0x800000ff100d7221 */ /* 0x000fc80000010200 */
[----:B------:R-:W-:Y:S02]  /*0200*/  FSETP.GE.AND P1, PT, R11, 1.0029599666595458984, PT ;  /* 0x3f8060fe0b00780b */ /* 0x000fe40003f26000 */
[----:B------:R-:W-:Y:S01]  /*0210*/  FSETP.GE.AND P2, PT, R13, 1.0029599666595458984, PT ;  /* 0x3f8060fe0d00780b */ /* 0x000fe20003f46000 */
[----:B------:R-:W-:Y:S01]  /*0220*/  HFMA2.MMA R8, -RZ, RZ, 0.470947265625, -12.46875 ;  /* 0x3789ca3cff087435 */ /* 0x000fe200000001ff */
[----:B------:R-:W-:-:S09]  /*0230*/  MOV R9, 0xb9f560b9 ;  /* 0xb9f560b900097802 */ /* 0x000fd20000000f00 */
[----:B------:R-:W-:Y:S01]  /*0240*/  @!P1 MOV R9, 0xba574d20 ;  /* 0xba574d2000099802 */ /* 0x000fe20000000f00 */
[----:B------:R-:W-:Y:S02]  /*0250*/  @!P1 IMAD.MOV.U32 R8, RZ, RZ, 0x38b1e96a ;  /* 0x38b1e96aff089424 */ /* 0x000fe400078e00ff */
[----:B------:R-:W-:Y:S01]  /*0260*/  @!P1 FMUL R11, R14, R14 ;  /* 0x0000000e0e0b9220 */ /* 0x000fe20000400000 */
[----:B------:R-:W-:Y:S01]  /*0270*/  @!P2 MOV R7, 0x38b1e96a ;  /* 0x38b1e96a0007a802 */ /* 0x000fe20000000f00 */
[----:B------:R-:W-:Y:S02]  /*0280*/  @!P2 IMAD.MOV.U32 R10, RZ, RZ, -0x45a8b2e0 ;  /* 0xba574d20ff0aa424 */ /* 0x000fe400078e00ff */
[----:B------:R-:W-:Y:S01]  /*0290*/  @!P2 FMUL R13, R16, R16 ;  /* 0x00000010100da220 */ /* 0x000fe20000400000 */
[----:B------:R-:W-:Y:S01]  /*02a0*/  FFMA.FTZ R9, R11, R8, R9 ;  /* 0x000000080b097223 */ /* 0x000fe20000010009 */
[----:B------:R-:W-:Y:S01]  /*02b0*/  HFMA2.MMA R8, -RZ, RZ, 0.958984375, -6.1690807342529296875e-05 ;  /* 0x3bac840bff087435 */ /* 0x000fe200000001ff */
[----:B------:R-:W-:Y:S01]  /*02c0*/  @!P1 MOV R6, 0x3baad5ea ;  /* 0x3baad5ea00069802 */ /* 0x000fe20000000f00 */
[----:B------:R-:W-:Y:S01]  /*02d0*/  FFMA.FTZ R15, R13, R7, R10 ;  /* 0x000000070d0f7223 */ /* 0x000fe2000001000a */
[----:B------:R-:W-:-:S03]  /*02e0*/  HFMA2.MMA R7, -RZ, RZ, -1.26171875, -2.110004425048828125e-05 ;  /* 0xbd0c8162ff077435 */ /* 0x000fc600000001ff */
[----:B------:R-:W-:Y:S01]  /*02f0*/  @!P2 MOV R8, 0x3baad5ea ;  /* 0x3baad5ea0008a802 */ /* 0x000fe20000000f00 */
[----:B------:R-:W-:Y:S01]  /*0300*/  FFMA.FTZ R10, R9, R11, R6 ;  /* 0x0000000b090a7223 */ /* 0x000fe20000010006 */
[----:B------:R-:W-:Y:S01]  /*0310*/  HFMA2.MMA R6, -RZ, RZ, 1.52734375, -41152 ;  /* 0x3e1cf906ff067435 */ /* 0x000fe200000001ff */
[----:B------:R-:W-:Y:S02]  /*0320*/  @!P1 MOV R7, 0xbcdc1be7 ;  /* 0xbcdc1be700079802 */ /* 0x000fe40000000f00 */
[----:B------:R-:W-:Y:S01]  /*0330*/  FFMA.FTZ R15, R15, R13, R8 ;  /* 0x0000000d0f0f7223 */ /* 0x000fe20000010008 */
[----:B------:R-:W-:Y:S02]  /*0340*/  HFMA2.MMA R8, -RZ, RZ, 1.853515625, -0.00091457366943359375 ;  /* 0x3f6a937eff087435 */ /* 0x000fe400000001ff */
[----:B------:R-:W-:Y:S01]  /*0350*/  @!P1 MOV R6, 0x3de718af ;  /* 0x3de718af00069802 */ /* 0x000fe20000000f00 */
[----:B------:R-:W-:Y:S01]  /*0360*/  FFMA.FTZ R7, R10, R11, R7 ;  /* 0x0000000b0a077223 */ /* 0x000fe20000010007 */
[----:B------:R-:W-:Y:S01]  /*0370*/  HFMA2.MMA R9, -RZ, RZ, 1.52734375, -41152 ;  /* 0x3e1cf906ff097435 */ /* 0x000fe200000001ff */
[----:B------:R-:W-:Y:S01]  /*0380*/  @!P2 IMAD.MOV.U32 R12, RZ, RZ, -0x4323e419 ;  /* 0xbcdc1be7ff0ca424 */ /* 0x000fe200078e00ff */
[----:B------:R-:W-:Y:S01]  /*0390*/  HFMA2.MMA R10, -RZ, RZ, 1.853515625, -0.00091457366943359375 ;  /* 0x3f6a937eff0a7435 */ /* 0x000fe200000001ff */
[----:B------:R-:W-:-:S02]  /*03a0*/  @!P1 IMAD.MOV.U32 R8, RZ, RZ, -0x413f6c54 ;  /* 0xbec093acff089424 */ /* 0x000fc400078e00ff */
[----:B------:R-:W-:Y:S01]  /*03b0*/  FFMA.FTZ R7, R7, R11, R6 ;  /* 0x0000000b07077223 */ /* 0x000fe20000010006 */
[----:B------:R-:W-:Y:S01]  /*03c0*/  FFMA.FTZ R12, R15, R13, R12 ;  /* 0x0000000d0f0c7223 */ /* 0x000fe2000001000c */
[----:B------:R-:W-:Y:S02]  /*03d0*/  @!P2 MOV R9, 0x3de718af ;  /* 0x3de718af0009a802 */ /* 0x000fe40000000f00 */
[----:B------:R-:W-:Y:S01]  /*03e0*/  FFMA.FTZ R7, R7, R11, R8 ;  /* 0x0000000b07077223 */ /* 0x000fe20000010008 */
[----:B------:R-:W-:Y:S01]  /*03f0*/  HFMA2.MMA R8, -RZ, RZ, 1.78125, -136.25 ;  /* 0x3f20d842ff087435 */ /* 0x000fe200000001ff */
[----:B------:R-:W-:Y:S01]  /*0400*/  @!P2 MOV R10, 0xbec093ac ;  /* 0xbec093ac000aa802 */ /* 0x000fe20000000f00 */
[-C--:B------:R-:W-:Y:S01]  /*0410*/  FFMA.FTZ R15, R12, R13.reuse, R9 ;  /* 0x0000000d0c0f7223 */ /* 0x080fe20000010009 */
[----:B------:R-:W-:Y:S01]  /*0420*/  MOV R6, 0x3f20d842 ;  /* 0x3f20d84200067802 */ /* 0x000fe20000000f00 */
[----:B------:R-:W-:Y:S02]  /*0430*/  @!P1 IMAD.MOV.U32 R6, RZ, RZ, 0x3e0375d3 ;  /* 0x3e0375d3ff069424 */ /* 0x000fe400078e00ff */
[----:B------:R-:W-:Y:S01]  /*0440*/  @!P2 MOV R8, 0x3e0375d3 ;  /* 0x3e0375d30008a802 */ /* 0x000fe20000000f00 */
[----:B------:R-:W-:Y:S01]  /*0450*/  FFMA.FTZ R15, R15, R13, R10 ;  /* 0x0000000d0f0f7223 */ /* 0x000fe2000001000a */
[----:B------:R-:W-:Y:S01]  /*0460*/  FSEL R9, -R11, R14, P1 ;  /* 0x0000000e0b097208 */ /* 0x000fe20000800100 */
[----:B------:R-:W-:Y:S01]  /*0470*/  FFMA.FTZ R6, R7, R11, R6 ;  /* 0x0000000b07067223 */ /* 0x000fe20000010006 */
[----:B------:R-:W-:Y:S01]  /*0480*/  FSEL R7, -R13, R16, P2 ;  /* 0x000000100d077208 */ /* 0x000fe20001000100 */
[----:B------:R-:W-:-:S02]  /*0490*/  FFMA.FTZ R8, R15, R13, R8 ;  /* 0x0000000d0f087223 */ /* 0x000fc40000010008 */
[----:B------:R-:W-:Y:S02]  /*04a0*/  FFMA.FTZ R9, R6, R9, R9 ;  /* 0x0000000906097223 */ /* 0x000fe40000010009 */
[----:B------:R-:W-:Y:S02]  /*04b0*/  FFMA.FTZ R8, R8, R7, R7 ;  /* 0x0000000708087223 */ /* 0x000fe40000010007 */
[----:B------:R-:W1:Y:S08]  /*04c0*/  @P1 MUFU.EX2 R6, R9 ;  /* 0x0000000900061308 */ /* 0x000e700000000800 */
[----:B------:R-:W2:Y:S01]  /*04d0*/  @P2 MUFU.EX2 R7, R8 ;  /* 0x0000000800072308 */ /* 0x000ea20000000800 */
[----:B-1----:R-:W-:Y:S01]  /*04e0*/  @P1 FADD R6, -R6, 1 ;  /* 0x3f80000006061421 */ /* 0x002fe20000000100 */
[----:B--2---:R-:W-:-:S04]  /*04f0*/  @P2 FADD R7, -R7, 1 ;  /* 0x3f80000007072421 */ /* 0x004fc80000000100 */
[----:B------:R-:W-:Y:S02]  /*0500*/  @P1 LOP3.LUT R9, R6, 0x80000000, R14, 0xf8, !PT ;  /* 0x8000000006091812 */ /* 0x000fe400078ef80e */
[----:B------:R-:W-:Y:S02]  /*0510*/  LEA R6, P1, R0, UR6, 0x2 ;  /* 0x0000000600067c11 */ /* 0x000fe4000f8210ff */
[----:B------:R-:W-:Y:S02]  /*0520*/  @P2 LOP3.LUT R8, R7, 0x80000000, R16, 0xf8, !PT ;  /* 0x8000000007082812 */ /* 0x000fe400078ef810 */
[----:B------:R-:W-:Y:S01]  /*0530*/  SHF.R.S32.HI R7, RZ, 0x1f, R0 ;  /* 0x0000001fff077819 */ /* 0x000fe20000011400 */
[----:B------:R-:W-:Y:S01]  /*0540*/  FADD R12, R9, 1 ;  /* 0x3f800000090c7421 */ /* 0x000fe20000000000 */
[----:B------:R-:W-:Y:S01]  /*0550*/  FMUL R10, R5, 0.5 ;  /* 0x3f000000050a7820 */ /* 0x000fe20000400000 */
[----:B------:R-:W-:Y:S01]  /*0560*/  FMUL R11, R4, 0.5 ;  /* 0x3f000000040b7820 */ /* 0x000fe20000400000 */
[----:B------:R-:W-:Y:S01]  /*0570*/  FADD R9, R8, 1 ;  /* 0x3f80000008097421 */ /* 0x000fe20000000000 */
[----:B------:R-:W-:Y:S01]  /*0580*/  LEA.HI.X R7, R0, UR7, R7, 0x2, P1 ;  /* 0x0000000700077c11 */ /* 0x000fe200088f1407 */
[----:B------:R1:W-:Y:S01]  /*0590*/  @!P0 STG.E.64 desc[UR4][R2.64], R4 ;  /* 0x0000000402008986 */ /* 0x0003e2000c101b04 */
[----:B------:R-:W-:Y:S01]  /*05a0*/  FMUL R8, R11, R12 ;  /* 0x0000000c0b087220 */ /* 0x000fe20000400000 */
[----:B------:R-:W-:Y:S01]  /*05b0*/  FMUL R9, R10, R9 ;  /* 0x000000090a097220 */ /* 0x000fe20000400000 */
[----:B------:R-:W-:Y:S06]  /*05c0*/  @P0 EXIT ;  /* 0x000000000000094d */ /* 0x000fec0003800000 */
[----:B------:R-:W-:Y:S01]  /*05d0*/  STG.E.64 desc[UR4][R6.64], R8 ;  /* 0x0000000806007986 */ /* 0x000fe2000c101b04 */
[----:B------:R-:W-:Y:S05]  /*05e0*/  EXIT ;  /* 0x000000000000794d */ /* 0x000fea0003800000 */
.L_x_0:
[----:B------:R-:W-:-:S00]  /*05f0*/  BRA `(.L_x_0) ;  /* 0xfffffffc00fc7947 */ /* 0x000fc0000383ffff */
[----:B------:R-:W-:-:S00]  /*0600*/  NOP ;  /* 0x0000000000007918 */ /* 0x000fc00000000000 */
[----:B------:R-:W-:-:S00]  /*0610*/  NOP ;  /* 0x0000000000007918 */ /* 0x000fc00000000000 */
[----:B------:R-:W-:-:S00]  /*0620*/  NOP ;  /* 0x0000000000007918 */ /* 0x000fc00000000000 */
[----:B------:R-:W-:-:S00]  /*0630*/  NOP ;  /* 0x0000000000007918 */ /* 0x000fc00000000000 */
[----:B------:R-:W-:-:S00]  /*0640*/  NOP ;  /* 0x0000000000007918 */ /* 0x000fc00000000000 */
[----:B------:R-:W-:-:S00]  /*0650*/  NOP ;  /* 0x0000000000007918 */ /* 0x000fc00000000000 */
[----:B------:R-:W-:-:S00]  /*0660*/  NOP ;  /* 0x0000000000007918 */ /* 0x000fc00000000000 */
[----:B------:R-:W-:-:S00]  /*0670*/  NOP ;  /* 0x0000000000007918 */ /* 0x000fc00000000000 */
.L_x_1:


//--------------------- .nv.global.init           --------------------------
	.section	.nv.global.init,"aw",@progbits
.nv.global.init:
	.type		_$_str,@object
	.size		_$_str,(.L_0 - _$_str)
_$_str:
        /*0000*/ 	.byte	0x5f, 0x5f, 0x43, 0x55, 0x44, 0x41, 0x5f, 0x46, 0x54, 0x5a, 0x00
.L_0:


//--------------------- .nv.constant0.triton_poi_fused_convolution_gelu_0 --------------------------
	.section	.nv.constant0.triton_poi_fused_convolution_gelu_0,"a",@progbits
	.sectionflags	@""
	.align	4
.nv.constant0.triton_poi_fused_convolution_gelu_0:
	.zero		556
